//
// Generated by NVIDIA NVVM Compiler
//
// Compiler Build ID: CL-36424714
// Cuda compilation tools, release 13.0, V13.0.88
// Based on NVVM 20.0.0
//

.version 9.0
.target sm_100
.address_size 64

	// .globl	_Z3dotPfS_S_
// _ZZ3dotPfS_S_E5cache has been demoted

.visible .entry _Z3dotPfS_S_(
	.param .u64 .ptr .align 1 _Z3dotPfS_S__param_0,
	.param .u64 .ptr .align 1 _Z3dotPfS_S__param_1,
	.param .u64 .ptr .align 1 _Z3dotPfS_S__param_2
)
{
	.reg .pred 	%p<7>;
	.reg .b32 	%r<18>;
	.reg .b32 	%f<14>;
	.reg .b64 	%rd<12>;
	// demoted variable
	.shared .align 4 .b8 _ZZ3dotPfS_S_E5cache[32768];
	ld.param.u64 	%rd3, [_Z3dotPfS_S__param_0];
	ld.param.u64 	%rd4, [_Z3dotPfS_S__param_1];
	ld.param.u64 	%rd5, [_Z3dotPfS_S__param_2];
	mov.u32 	%r1, %tid.x;
	mov.u32 	%r2, %ctaid.x;
	mov.u32 	%r17, %ntid.x;
	mad.lo.s32 	%r16, %r2, %r17, %r1;
	setp.gt.s32 	%p1, %r16, 33791;
	mov.f32 	%f13, 0f00000000;
	@%p1 bra 	$L__BB0_3;
	mov.u32 	%r11, %nctaid.x;
	mul.lo.s32 	%r5, %r17, %r11;
	cvta.to.global.u64 	%rd1, %rd3;
	cvta.to.global.u64 	%rd2, %rd4;
	mov.f32 	%f13, 0f00000000;
$L__BB0_2:
	mul.wide.s32 	%rd6, %r16, 4;
	add.s64 	%rd7, %rd1, %rd6;
	ld.global.f32 	%f6, [%rd7];
	add.s64 	%rd8, %rd2, %rd6;
	ld.global.f32 	%f7, [%rd8];
	fma.rn.f32 	%f13, %f6, %f7, %f13;
	add.s32 	%r16, %r16, %r5;
	setp.lt.s32 	%p2, %r16, 33792;
	@%p2 bra 	$L__BB0_2;
$L__BB0_3:
	shl.b32 	%r12, %r1, 2;
	mov.u32 	%r13, _ZZ3dotPfS_S_E5cache;
	add.s32 	%r8, %r13, %r12;
	st.shared.f32 	[%r8], %f13;
	bar.sync 	0;
	setp.lt.u32 	%p3, %r17, 2;
	@%p3 bra 	$L__BB0_7;
$L__BB0_4:
	shr.u32 	%r10, %r17, 1;
	setp.ge.u32 	%p4, %r1, %r10;
	@%p4 bra 	$L__BB0_6;
	shl.b32 	%r14, %r10, 2;
	add.s32 	%r15, %r8, %r14;
	ld.shared.f32 	%f8, [%r15];
	ld.shared.f32 	%f9, [%r8];
	add.f32 	%f10, %f8, %f9;
	st.shared.f32 	[%r8], %f10;
$L__BB0_6:
	bar.sync 	0;
	setp.gt.u32 	%p5, %r17, 3;
	mov.u32 	%r17, %r10;
	@%p5 bra 	$L__BB0_4;
$L__BB0_7:
	setp.ne.s32 	%p6, %r1, 0;
	@%p6 bra 	$L__BB0_9;
	ld.shared.f32 	%f11, [_ZZ3dotPfS_S_E5cache];
	cvta.to.global.u64 	%rd9, %rd5;
	mul.wide.u32 	%rd10, %r2, 4;
	add.s64 	%rd11, %rd9, %rd10;
	st.global.f32 	[%rd11], %f11;
$L__BB0_9:
	ret;

}


// ===== COMPILED SASS (sm_100) =====

	.target	sm_100

	.elftype	@"ET_EXEC"


//--------------------- .note.nv.tkinfo           --------------------------
	.section	.note.nv.tkinfo,"",@"SHT_NOTE"
	.sectionflags	@"SHF_NOTE_NV_TKINFO"
	.tkinfo
        /*0018*/ 	.word	0x00000002
        /*0030*/ 	.string	""
        /*0030*/ 	.string	"ptxas"
        /*0030*/ 	.string	"Cuda compilation tools, release 13.0, V13.0.88"
        /*0030*/ 	.string	"Build cuda_13.0.r13.0/compiler.36424714_0"
        /*0030*/ 	.string	"-arch sm_100 -m 64 "



//--------------------- .note.nv.cuinfo           --------------------------
	.section	.note.nv.cuinfo,"",@"SHT_NOTE"
	.sectionflags	@"SHF_NOTE_NV_CUINFO"
        /*0018*/ 	.short	0x0002
        /*001a*/ 	.short	0x0064
        /*001c*/ 	.short	0x0082
	.zero		2


//--------------------- .nv.info                  --------------------------
	.section	.nv.info,"",@"SHT_CUDA_INFO"
	.align	4


	//----- nvinfo : EIATTR_REGCOUNT
	.align		4
        /*0000*/ 	.byte	0x04, 0x2f
        /*0002*/ 	.short	(.L_1 - .L_0)
	.align		4
.L_0:
        /*0004*/ 	.word	index@(_Z3dotPfS_S_)
        /*0008*/ 	.word	0x00000012


	//----- nvinfo : EIATTR_FRAME_SIZE
	.align		4
.L_1:
        /*000c*/ 	.byte	0x04, 0x11
        /*000e*/ 	.short	(.L_3 - .L_2)
	.align		4
.L_2:
        /*0010*/ 	.word	index@(_Z3dotPfS_S_)
        /*0014*/ 	.word	0x00000000


	//----- nvinfo : EIATTR_MIN_STACK_SIZE
	.align		4
.L_3:
        /*0018*/ 	.byte	0x04, 0x12
        /*001a*/ 	.short	(.L_5 - .L_4)
	.align		4
.L_4:
        /*001c*/ 	.word	index@(_Z3dotPfS_S_)
        /*0020*/ 	.word	0x00000000
.L_5:


//--------------------- .nv.compat                --------------------------
	.section	.nv.compat,"",@"SHT_CUDA_COMPAT_INFO"
	.align	4
        /*0000*/ 	.byte	0x02, 0x09, 0x00, 0x00, 0x02, 0x02, 0x01, 0x00, 0x02, 0x05, 0x05, 0x00, 0x03, 0x07, 0x01, 0x01
        /*0010*/ 	.byte	0x02, 0x03, 0x00, 0x00, 0x02, 0x06, 0x01, 0x00, 0x04, 0x0b, 0x08, 0x00, 0x09, 0x00, 0x00, 0x00
        /*0020*/ 	.byte	0x00, 0x00, 0x00, 0x00


//--------------------- .nv.info._Z3dotPfS_S_     --------------------------
	.section	.nv.info._Z3dotPfS_S_,"",@"SHT_CUDA_INFO"
	.sectionflags	@""
	.align	4


	//----- nvinfo : EIATTR_CUDA_API_VERSION
	.align		4
        /*0000*/ 	.byte	0x04, 0x37
        /*0002*/ 	.short	(.L_7 - .L_6)
.L_6:
        /*0004*/ 	.word	0x00000082


	//----- nvinfo : EIATTR_KPARAM_INFO
	.align		4
.L_7:
        /*0008*/ 	.byte	0x04, 0x17
        /*000a*/ 	.short	(.L_9 - .L_8)
.L_8:
        /*000c*/ 	.word	0x00000000
        /*0010*/ 	.short	0x0002
        /*0012*/ 	.short	0x0010
        /*0014*/ 	.byte	0x00, 0xf5, 0x21, 0x00


	//----- nvinfo : EIATTR_KPARAM_INFO
	.align		4
.L_9:
        /*0018*/ 	.byte	0x04, 0x17
        /*001a*/ 	.short	(.L_11 - .L_10)
.L_10:
        /*001c*/ 	.word	0x00000000
        /*0020*/ 	.short	0x0001
        /*0022*/ 	.short	0x0008
        /*0024*/ 	.byte	0x00, 0xf5, 0x21, 0x00


	//----- nvinfo : EIATTR_KPARAM_INFO
	.align		4
.L_11:
        /*0028*/ 	.byte	0x04, 0x17
        /*002a*/ 	.short	(.L_13 - .L_12)
.L_12:
        /*002c*/ 	.word	0x00000000
        /*0030*/ 	.short	0x0000
        /*0032*/ 	.short	0x0000
        /*0034*/ 	.byte	0x00, 0xf5, 0x21, 0x00


	//----- nvinfo : EIATTR_SPARSE_MMA_MASK
	.align		4
.L_13:
        /*0038*/ 	.byte	0x03, 0x50
        /*003a*/ 	.short	0x0000


	//----- nvinfo : EIATTR_MAXREG_COUNT
	.align		4
        /*003c*/ 	.byte	0x03, 0x1b
        /*003e*/ 	.short	0x00ff


	//----- nvinfo : EIATTR_NUM_BARRIERS
	.align		4
        /*0040*/ 	.byte	0x02, 0x4c
        /*0042*/ 	.byte	0x01
	.zero		1


	//----- nvinfo : EIATTR_MERCURY_ISA_VERSION
	.align		4
        /*0044*/ 	.byte	0x03, 0x5f
        /*0046*/ 	.short	0x0101


	//----- nvinfo : EIATTR_VRC_CTA_INIT_COUNT
	.align		4
        /*0048*/ 	.byte	0x02, 0x4a
	.zero		1
	.zero		1


	//----- nvinfo : EIATTR_EXIT_INSTR_OFFSETS
	.align		4
        /*004c*/ 	.byte	0x04, 0x1c
        /*004e*/ 	.short	(.L_15 - .L_14)


	//   ....[0]....
.L_14:
        /*0050*/ 	.word	0x000002d0


	//   ....[1]....
        /*0054*/ 	.word	0x00000350


	//----- nvinfo : EIATTR_CRS_STACK_SIZE
	.align		4
.L_15:
        /*0058*/ 	.byte	0x04, 0x1e
        /*005a*/ 	.short	(.L_17 - .L_16)
.L_16:
        /*005c*/ 	.word	0x00000000


	//----- nvinfo : EIATTR_CBANK_PARAM_SIZE
	.align		4
.L_17:
        /*0060*/ 	.byte	0x03, 0x19
        /*0062*/ 	.short	0x0018


	//----- nvinfo : EIATTR_PARAM_CBANK
	.align		4
        /*0064*/ 	.byte	0x04, 0x0a
        /*0066*/ 	.short	(.L_19 - .L_18)
	.align		4
.L_18:
        /*0068*/ 	.word	index@(.nv.constant0._Z3dotPfS_S_)
        /*006c*/ 	.short	0x0380
        /*006e*/ 	.short	0x0018


	//----- nvinfo : EIATTR_SW_WAR
	.align		4
.L_19:
        /*0070*/ 	.byte	0x04, 0x36
        /*0072*/ 	.short	(.L_21 - .L_20)
.L_20:
        /*0074*/ 	.word	0x00000008
.L_21:


//--------------------- .nv.callgraph             --------------------------
	.section	.nv.callgraph,"",@"SHT_CUDA_CALLGRAPH"
	.align	4
	.sectionentsize	8
	.align		4
        /*0000*/ 	.word	0x00000000
	.align		4
        /*0004*/ 	.word	0xffffffff
	.align		4
        /*0008*/ 	.word	0x00000000
	.align		4
        /*000c*/ 	.word	0xfffffffe
	.align		4
        /*0010*/ 	.word	0x00000000
	.align		4
        /*0014*/ 	.word	0xfffffffd
	.align		4
        /*0018*/ 	.word	0x00000000
	.align		4
        /*001c*/ 	.word	0xfffffffc


//--------------------- .text._Z3dotPfS_S_        --------------------------
	.section	.text._Z3dotPfS_S_,"ax",@progbits
	.align	128
        .global         _Z3dotPfS_S_
        .type           _Z3dotPfS_S_,@function
        .size           _Z3dotPfS_S_,(.L_x_6 - _Z3dotPfS_S_)
        .other          _Z3dotPfS_S_,@"STO_CUDA_ENTRY STV_DEFAULT"
_Z3dotPfS_S_:
.text._Z3dotPfS_S_:
[----:B------:R-:W-:Y:S01]  /*0000*/  LDC R1, c[0x0][0x37c] ;  /* 0x0000df00ff017b82 */ /* 0x000fe20000000800 */
[----:B------:R-:W0:Y:S01]  /*0010*/  S2R R12, SR_TID.X ;  /* 0x00000000000c7919 */ /* 0x000e220000002100 */
[----:B------:R-:W1:Y:S01]  /*0020*/  LDCU UR4, c[0x0][0x360] ;  /* 0x00006c00ff0477ac */ /* 0x000e620008000800 */
[----:B------:R-:W-:Y:S01]  /*0030*/  BSSY.RECONVERGENT B0, `(.L_x_0) ;  /* 0x0000015000007945 */ /* 0x000fe20003800200 */
[----:B------:R-:W-:Y:S01]  /*0040*/  IMAD.MOV.U32 R11, RZ, RZ, RZ ;  /* 0x000000ffff0b7224 */ /* 0x000fe200078e00ff */
[----:B------:R-:W0:Y:S01]  /*0050*/  S2R R13, SR_CTAID.X ;  /* 0x00000000000d7919 */ /* 0x000e220000002500 */
[----:B------:R-:W2:Y:S01]  /*0060*/  LDCU.64 UR6, c[0x0][0x358] ;  /* 0x00006b00ff0677ac */ /* 0x000ea20008000a00 */
[----:B-1----:R-:W-:Y:S02]  /*0070*/  IMAD.U32 R10, RZ, RZ, UR4 ;  /* 0x00000004ff0a7e24 */ /* 0x002fe4000f8e00ff */
[----:B0-----:R-:W-:-:S05]  /*0080*/  IMAD R0, R13, UR4, R12 ;  /* 0x000000040d007c24 */ /* 0x001fca000f8e020c */
[----:B------:R-:W-:-:S13]  /*0090*/  ISETP.GT.AND P0, PT, R0, 0x83ff, PT ;  /* 0x000083ff0000780c */ /* 0x000fda0003f04270 */
[----:B--2---:R-:W-:Y:S05]  /*00a0*/  @P0 BRA `(.L_x_1) ;  /* 0x0000000000340947 */ /* 0x004fea0003800000 */
[----:B------:R-:W0:Y:S01]  /*00b0*/  LDC.64 R6, c[0x0][0x380] ;  /* 0x0000e000ff067b82 */ /* 0x000e220000000a00 */
[----:B------:R-:W1:Y:S01]  /*00c0*/  LDCU UR4, c[0x0][0x370] ;  /* 0x00006e00ff0477ac */ /* 0x000e620008000800 */
[----:B------:R-:W-:-:S06]  /*00d0*/  HFMA2 R11, -RZ, RZ, 0, 0 ;  /* 0x00000000ff0b7431 */ /* 0x000fcc00000001ff */
[----:B------:R-:W2:Y:S01]  /*00e0*/  LDC.64 R8, c[0x0][0x388] ;  /* 0x0000e200ff087b82 */ /* 0x000ea20000000a00 */
[----:B-1----:R-:W-:-:S07]  /*00f0*/  IMAD R15, R10, UR4, RZ ;  /* 0x000000040a0f7c24 */ /* 0x002fce000f8e02ff */
.L_x_2:
[----:B0-----:R-:W-:-:S04]  /*0100*/  IMAD.WIDE R2, R0, 0x4, R6 ;  /* 0x0000000400027825 */ /* 0x001fc800078e0206 */
[----:B--2---:R-:W-:Y:S02]  /*0110*/  IMAD.WIDE R4, R0, 0x4, R8 ;  /* 0x0000000400047825 */ /* 0x004fe400078e0208 */
[----:B------:R-:W2:Y:S04]  /*0120*/  LDG.E R2, desc[UR6][R2.64] ;  /* 0x0000000602027981 */ /* 0x000ea8000c1e1900 */
[----:B------:R-:W2:Y:S01]  /*0130*/  LDG.E R4, desc[UR6][R4.64] ;  /* 0x0000000604047981 */ /* 0x000ea2000c1e1900 */
[----:B------:R-:W-:-:S05]  /*0140*/  IMAD.IADD R0, R15, 0x1, R0 ;  /* 0x000000010f007824 */ /* 0x000fca00078e0200 */
[----:B------:R-:W-:Y:S01]  /*0150*/  ISETP.GE.AND P0, PT, R0, 0x8400, PT ;  /* 0x000084000000780c */ /* 0x000fe20003f06270 */
[----:B--2---:R-:W-:-:S12]  /*0160*/  FFMA R11, R2, R4, R11 ;  /* 0x00000004020b7223 */ /* 0x004fd8000000000b */
[----:B------:R-:W-:Y:S05]  /*0170*/  @!P0 BRA `(.L_x_2) ;  /* 0xfffffffc00e08947 */ /* 0x000fea000383ffff */
.L_x_1:
[----:B------:R-:W-:Y:S05]  /*0180*/  BSYNC.RECONVERGENT B0 ;  /* 0x0000000000007941 */ /* 0x000fea0003800200 */
.L_x_0:
[----:B------:R-:W0:Y:S01]  /*0190*/  S2UR UR5, SR_CgaCtaId ;  /* 0x00000000000579c3 */ /* 0x000e220000008800 */
[----:B------:R-:W-:Y:S01]  /*01a0*/  UMOV UR4, 0x400 ;  /* 0x0000040000047882 */ /* 0x000fe20000000000 */
[----:B------:R-:W-:Y:S02]  /*01b0*/  ISETP.GE.U32.AND P1, PT, R10, 0x2, PT ;  /* 0x000000020a00780c */ /* 0x000fe40003f26070 */
[----:B------:R-:W-:Y:S01]  /*01c0*/  ISETP.NE.AND P0, PT, R12, RZ, PT ;  /* 0x000000ff0c00720c */ /* 0x000fe20003f05270 */
[----:B0-----:R-:W-:-:S06]  /*01d0*/  ULEA UR4, UR5, UR4, 0x18 ;  /* 0x0000000405047291 */ /* 0x001fcc000f8ec0ff */
[----:B------:R-:W-:-:S05]  /*01e0*/  LEA R0, R12, UR4, 0x2 ;  /* 0x000000040c007c11 */ /* 0x000fca000f8e10ff */
[----:B------:R0:W-:Y:S01]  /*01f0*/  STS [R0], R11 ;  /* 0x0000000b00007388 */ /* 0x0001e20000000800 */
[----:B------:R-:W-:Y:S06]  /*0200*/  BAR.SYNC.DEFER_BLOCKING 0x0 ;  /* 0x0000000000007b1d */ /* 0x000fec0000010000 */
[----:B------:R-:W-:Y:S05]  /*0210*/  @!P1 BRA `(.L_x_3) ;  /* 0x00000000002c9947 */ /* 0x000fea0003800000 */
.L_x_4:
[----:B------:R-:W-:-:S04]  /*0220*/  SHF.R.U32.HI R5, RZ, 0x1, R10 ;  /* 0x00000001ff057819 */ /* 0x000fc8000001160a */
[----:B------:R-:W-:-:S13]  /*0230*/  ISETP.GE.U32.AND P1, PT, R12, R5, PT ;  /* 0x000000050c00720c */ /* 0x000fda0003f26070 */
[----:B------:R-:W-:Y:S01]  /*0240*/  @!P1 LEA R2, R5, R0, 0x2 ;  /* 0x0000000005029211 */ /* 0x000fe200078e10ff */
[----:B------:R-:W-:Y:S05]  /*0250*/  @!P1 LDS R3, [R0] ;  /* 0x0000000000039984 */ /* 0x000fea0000000800 */
[----:B------:R-:W1:Y:S02]  /*0260*/  @!P1 LDS R2, [R2] ;  /* 0x0000000002029984 */ /* 0x000e640000000800 */
[----:B-1----:R-:W-:-:S05]  /*0270*/  @!P1 FADD R3, R2, R3 ;  /* 0x0000000302039221 */ /* 0x002fca0000000000 */
[----:B------:R1:W-:Y:S01]  /*0280*/  @!P1 STS [R0], R3 ;  /* 0x0000000300009388 */ /* 0x0003e20000000800 */
[----:B------:R-:W-:Y:S01]  /*0290*/  BAR.SYNC.DEFER_BLOCKING 0x0 ;  /* 0x0000000000007b1d */ /* 0x000fe20000010000 */
[----:B------:R-:W-:Y:S02]  /*02a0*/  ISETP.GT.U32.AND P1, PT, R10, 0x3, PT ;  /* 0x000000030a00780c */ /* 0x000fe40003f24070 */
[----:B------:R-:W-:-:S11]  /*02b0*/  MOV R10, R5 ;  /* 0x00000005000a7202 */ /* 0x000fd60000000f00 */
[----:B-1----:R-:W-:Y:S05]  /*02c0*/  @P1 BRA `(.L_x_4) ;  /* 0xfffffffc00d41947 */ /* 0x002fea000383ffff */
.L_x_3:
[----:B------:R-:W-:Y:S05]  /*02d0*/  @P0 EXIT ;  /* 0x000000000000094d */ /* 0x000fea0003800000 */
[----:B------:R-:W1:Y:S01]  /*02e0*/  S2UR UR5, SR_CgaCtaId ;  /* 0x00000000000579c3 */ /* 0x000e620000008800 */
[----:B------:R-:W-:-:S07]  /*02f0*/  UMOV UR4, 0x400 ;  /* 0x0000040000047882 */ /* 0x000fce0000000000 */
[----:B------:R-:W2:Y:S01]  /*0300*/  LDC.64 R2, c[0x0][0x390] ;  /* 0x0000e400ff027b82 */ /* 0x000ea20000000a00 */
[----:B-1----:R-:W-:Y:S01]  /*0310*/  ULEA UR4, UR5, UR4, 0x18 ;  /* 0x0000000405047291 */ /* 0x002fe2000f8ec0ff */
[----:B--2---:R-:W-:-:S08]  /*0320*/  IMAD.WIDE.U32 R2, R13, 0x4, R2 ;  /* 0x000000040d027825 */ /* 0x004fd000078e0002 */
[----:B------:R-:W1:Y:S04]  /*0330*/  LDS R5, [UR4] ;  /* 0x00000004ff057984 */ /* 0x000e680008000800 */
[----:B-1----:R-:W-:Y:S01]  /*0340*/  STG.E desc[UR6][R2.64], R5 ;  /* 0x0000000502007986 */ /* 0x002fe2000c101906 */
[----:B------:R-:W-:Y:S05]  /*0350*/  EXIT ;  /* 0x000000000000794d */ /* 0x000fea0003800000 */
.L_x_5:
[----:B------:R-:W-:-:S00]  /*0360*/  BRA `(.L_x_5) ;  /* 0xfffffffc00fc7947 */ /* 0x000fc0000383ffff */
[----:B------:R-:W-:-:S00]  /*0370*/  NOP ;  /* 0x0000000000007918 */ /* 0x000fc00000000000 */
        /* <DEDUP_REMOVED lines=8> */
.L_x_6:


//--------------------- .nv.shared._Z3dotPfS_S_   --------------------------
	.section	.nv.shared._Z3dotPfS_S_,"aw",@nobits
	.sectionflags	@""
	.align	4
.nv.shared._Z3dotPfS_S_:
	.zero		33792


//--------------------- .nv.shared.reserved.0     --------------------------
	.section	.nv.shared.reserved.0,"aw",@nobits
	.weak		__nv_reservedSMEM_offset_0_alias
	.size		__nv_reservedSMEM_offset_0_alias, 0, 64
	.other		__nv_reservedSMEM_offset_0_alias,@"STO_CUDA_RESERVED_SHARED STV_DEFAULT"
__nv_reservedSMEM_offset_0_alias:
	.zero		0
	.zero		64


//--------------------- .nv.constant0._Z3dotPfS_S_ --------------------------
	.section	.nv.constant0._Z3dotPfS_S_,"a",@progbits
	.sectionflags	@""
	.align	4
.nv.constant0._Z3dotPfS_S_:
	.zero		920


//--------------------- SYMBOLS --------------------------

	.type		.nv.reservedSmem.offset0,@object
	.size		.nv.reservedSmem.offset0,0x4
	.type		.nv.reservedSmem.cap,@object
	.size		.nv.reservedSmem.cap,0x4
